//
// Generated by NVIDIA NVVM Compiler
//
// Compiler Build ID: CL-36424714
// Cuda compilation tools, release 13.0, V13.0.88
// Based on NVVM 20.0.0
//

.version 9.0
.target sm_100
.address_size 64

	// .globl	_Z6kernelPi
.extern .func  (.param .b32 func_retval0) vprintf
(
	.param .b64 vprintf_param_0,
	.param .b64 vprintf_param_1
)
;
.global .align 1 .b8 $str[31] = {65, 65, 65, 65, 65, 65, 65, 65, 65, 65, 65, 65, 65, 65, 65, 65, 65, 65, 65, 65, 65, 65, 65, 65, 65, 65, 65, 65, 65, 10};

.visible .entry _Z6kernelPi(
	.param .u64 .ptr .align 1 _Z6kernelPi_param_0
)
{
	.reg .b32 	%r<2>;
	.reg .b64 	%rd<3>;

	ld.param.u64 	%rd1, [_Z6kernelPi_param_0];
	cvta.to.global.u64 	%rd2, %rd1;
	mov.b32 	%r1, 88;
	st.global.u32 	[%rd2], %r1;
	ret;

}
	// .globl	_Z7kernel2Pi
.visible .entry _Z7kernel2Pi(
	.param .u64 .ptr .align 1 _Z7kernel2Pi_param_0
)
{
	.reg .pred 	%p<3>;
	.reg .b32 	%r<8>;
	.reg .b64 	%rd<7>;

	ld.param.u64 	%rd1, [_Z7kernel2Pi_param_0];
	mov.u32 	%r2, %ctaid.x;
	mov.u32 	%r3, %ntid.x;
	mov.u32 	%r4, %tid.x;
	mad.lo.s32 	%r1, %r2, %r3, %r4;
	setp.gt.s32 	%p1, %r1, 55999999;
	@%p1 bra 	$L__BB1_3;
	cvta.to.global.u64 	%rd2, %rd1;
	mul.wide.s32 	%rd3, %r1, 4;
	add.s64 	%rd4, %rd2, %rd3;
	mov.b32 	%r5, 8;
	st.global.u32 	[%rd4], %r5;
	setp.ne.s32 	%p2, %r1, 0;
	@%p2 bra 	$L__BB1_3;
	mov.u64 	%rd5, $str;
	cvta.global.u64 	%rd6, %rd5;
	{ // callseq 0, 0
	.param .b64 param0;
	st.param.b64 	[param0], %rd6;
	.param .b64 param1;
	st.param.b64 	[param1], 0;
	.param .b32 retval0;
	call.uni (retval0), 
	vprintf, 
	(
	param0, 
	param1
	);
	ld.param.b32 	%r6, [retval0];
	} // callseq 0
$L__BB1_3:
	ret;

}


// ===== COMPILED SASS (sm_100) =====

	.target	sm_100

	.elftype	@"ET_EXEC"


//--------------------- .note.nv.tkinfo           --------------------------
	.section	.note.nv.tkinfo,"",@"SHT_NOTE"
	.sectionflags	@"SHF_NOTE_NV_TKINFO"
	.tkinfo
        /*0018*/ 	.word	0x00000002
        /*0030*/ 	.string	""
        /*0030*/ 	.string	"ptxas"
        /*0030*/ 	.string	"Cuda compilation tools, release 13.0, V13.0.88"
        /*0030*/ 	.string	"Build cuda_13.0.r13.0/compiler.36424714_0"
        /*0030*/ 	.string	"-arch sm_100 -m 64 "



//--------------------- .note.nv.cuinfo           --------------------------
	.section	.note.nv.cuinfo,"",@"SHT_NOTE"
	.sectionflags	@"SHF_NOTE_NV_CUINFO"
        /*0018*/ 	.short	0x0002
        /*001a*/ 	.short	0x0064
        /*001c*/ 	.short	0x0082
	.zero		2


//--------------------- .nv.info                  --------------------------
	.section	.nv.info,"",@"SHT_CUDA_INFO"
	.align	4


	//----- nvinfo : EIATTR_REGCOUNT
	.align		4
        /*0000*/ 	.byte	0x04, 0x2f
        /*0002*/ 	.short	(.L_2 - .L_1)
	.align		4
.L_1:
        /*0004*/ 	.word	index@(_Z6kernelPi)
        /*0008*/ 	.word	0x00000008


	//----- nvinfo : EIATTR_FRAME_SIZE
	.align		4
.L_2:
        /*000c*/ 	.byte	0x04, 0x11
        /*000e*/ 	.short	(.L_4 - .L_3)
	.align		4
.L_3:
        /*0010*/ 	.word	index@(_Z6kernelPi)
        /*0014*/ 	.word	0x00000000


	//----- nvinfo : EIATTR_REGCOUNT
	.align		4
.L_4:
        /*0018*/ 	.byte	0x04, 0x2f
        /*001a*/ 	.short	(.L_6 - .L_5)
	.align		4
.L_5:
        /*001c*/ 	.word	index@(_Z7kernel2Pi)
        /*0020*/ 	.word	0x00000018


	//----- nvinfo : EIATTR_FRAME_SIZE
	.align		4
.L_6:
        /*0024*/ 	.byte	0x04, 0x11
        /*0026*/ 	.short	(.L_8 - .L_7)
	.align		4
.L_7:
        /*0028*/ 	.word	index@(_Z7kernel2Pi)
        /*002c*/ 	.word	0x00000000


	//----- nvinfo : EIATTR_MIN_STACK_SIZE
	.align		4
.L_8:
        /*0030*/ 	.byte	0x04, 0x12
        /*0032*/ 	.short	(.L_10 - .L_9)
	.align		4
.L_9:
        /*0034*/ 	.word	index@(_Z7kernel2Pi)
        /*0038*/ 	.word	0x00000000


	//----- nvinfo : EIATTR_MIN_STACK_SIZE
	.align		4
.L_10:
        /*003c*/ 	.byte	0x04, 0x12
        /*003e*/ 	.short	(.L_12 - .L_11)
	.align		4
.L_11:
        /*0040*/ 	.word	index@(_Z6kernelPi)
        /*0044*/ 	.word	0x00000000
.L_12:


//--------------------- .nv.compat                --------------------------
	.section	.nv.compat,"",@"SHT_CUDA_COMPAT_INFO"
	.align	4
        /*0000*/ 	.byte	0x02, 0x09, 0x00, 0x00, 0x02, 0x02, 0x01, 0x00, 0x02, 0x05, 0x05, 0x00, 0x03, 0x07, 0x01, 0x01
        /*0010*/ 	.byte	0x02, 0x03, 0x00, 0x00, 0x02, 0x06, 0x01, 0x00, 0x04, 0x0b, 0x08, 0x00, 0x09, 0x00, 0x00, 0x00
        /*0020*/ 	.byte	0x00, 0x00, 0x00, 0x00


//--------------------- .nv.info._Z7kernel2Pi     --------------------------
	.section	.nv.info._Z7kernel2Pi,"",@"SHT_CUDA_INFO"
	.sectionflags	@""
	.align	4


	//----- nvinfo : EIATTR_CUDA_API_VERSION
	.align		4
        /*0000*/ 	.byte	0x04, 0x37
        /*0002*/ 	.short	(.L_14 - .L_13)
.L_13:
        /*0004*/ 	.word	0x00000082


	//----- nvinfo : EIATTR_KPARAM_INFO
	.align		4
.L_14:
        /*0008*/ 	.byte	0x04, 0x17
        /*000a*/ 	.short	(.L_16 - .L_15)
.L_15:
        /*000c*/ 	.word	0x00000000
        /*0010*/ 	.short	0x0000
        /*0012*/ 	.short	0x0000
        /*0014*/ 	.byte	0x00, 0xf5, 0x21, 0x00


	//----- nvinfo : EIATTR_SPARSE_MMA_MASK
	.align		4
.L_16:
        /*0018*/ 	.byte	0x03, 0x50
        /*001a*/ 	.short	0x0000


	//----- nvinfo : EIATTR_MAXREG_COUNT
	.align		4
        /*001c*/ 	.byte	0x03, 0x1b
        /*001e*/ 	.short	0x00ff


	//----- nvinfo : EIATTR_EXTERNS
	.align		4
        /*0020*/ 	.byte	0x04, 0x0f
        /*0022*/ 	.short	(.L_18 - .L_17)


	//   ....[0]....
	.align		4
.L_17:
        /*0024*/ 	.word	index@(vprintf)


	//----- nvinfo : EIATTR_MERCURY_ISA_VERSION
	.align		4
.L_18:
        /*0028*/ 	.byte	0x03, 0x5f
        /*002a*/ 	.short	0x0101


	//----- nvinfo : EIATTR_VRC_CTA_INIT_COUNT
	.align		4
        /*002c*/ 	.byte	0x02, 0x4a
	.zero		1
	.zero		1


	//----- nvinfo : EIATTR_SYSCALL_OFFSETS
	.align		4
        /*0030*/ 	.byte	0x04, 0x46
        /*0032*/ 	.short	(.L_20 - .L_19)


	//   ....[0]....
.L_19:
        /*0034*/ 	.word	0x00000150


	//----- nvinfo : EIATTR_EXIT_INSTR_OFFSETS
	.align		4
.L_20:
        /*0038*/ 	.byte	0x04, 0x1c
        /*003a*/ 	.short	(.L_22 - .L_21)


	//   ....[0]....
.L_21:
        /*003c*/ 	.word	0x00000060


	//   ....[1]....
        /*0040*/ 	.word	0x000000d0


	//   ....[2]....
        /*0044*/ 	.word	0x00000160


	//----- nvinfo : EIATTR_CRS_STACK_SIZE
	.align		4
.L_22:
        /*0048*/ 	.byte	0x04, 0x1e
        /*004a*/ 	.short	(.L_24 - .L_23)
.L_23:
        /*004c*/ 	.word	0x00000000


	//----- nvinfo : EIATTR_CBANK_PARAM_SIZE
	.align		4
.L_24:
        /*0050*/ 	.byte	0x03, 0x19
        /*0052*/ 	.short	0x0008


	//----- nvinfo : EIATTR_PARAM_CBANK
	.align		4
        /*0054*/ 	.byte	0x04, 0x0a
        /*0056*/ 	.short	(.L_26 - .L_25)
	.align		4
.L_25:
        /*0058*/ 	.word	index@(.nv.constant0._Z7kernel2Pi)
        /*005c*/ 	.short	0x0380
        /*005e*/ 	.short	0x0008


	//----- nvinfo : EIATTR_SW_WAR
	.align		4
.L_26:
        /*0060*/ 	.byte	0x04, 0x36
        /*0062*/ 	.short	(.L_28 - .L_27)
.L_27:
        /*0064*/ 	.word	0x00000008
.L_28:


//--------------------- .nv.info._Z6kernelPi      --------------------------
	.section	.nv.info._Z6kernelPi,"",@"SHT_CUDA_INFO"
	.sectionflags	@""
	.align	4


	//----- nvinfo : EIATTR_CUDA_API_VERSION
	.align		4
        /*0000*/ 	.byte	0x04, 0x37
        /*0002*/ 	.short	(.L_30 - .L_29)
.L_29:
        /*0004*/ 	.word	0x00000082


	//----- nvinfo : EIATTR_KPARAM_INFO
	.align		4
.L_30:
        /*0008*/ 	.byte	0x04, 0x17
        /*000a*/ 	.short	(.L_32 - .L_31)
.L_31:
        /*000c*/ 	.word	0x00000000
        /*0010*/ 	.short	0x0000
        /*0012*/ 	.short	0x0000
        /*0014*/ 	.byte	0x00, 0xf5, 0x21, 0x00


	//----- nvinfo : EIATTR_SPARSE_MMA_MASK
	.align		4
.L_32:
        /*0018*/ 	.byte	0x03, 0x50
        /*001a*/ 	.short	0x0000


	//----- nvinfo : EIATTR_MAXREG_COUNT
	.align		4
        /*001c*/ 	.byte	0x03, 0x1b
        /*001e*/ 	.short	0x00ff


	//----- nvinfo : EIATTR_MERCURY_ISA_VERSION
	.align		4
        /*0020*/ 	.byte	0x03, 0x5f
        /*0022*/ 	.short	0x0101


	//----- nvinfo : EIATTR_VRC_CTA_INIT_COUNT
	.align		4
        /*0024*/ 	.byte	0x02, 0x4a
	.zero		1
	.zero		1


	//----- nvinfo : EIATTR_EXIT_INSTR_OFFSETS
	.align		4
        /*0028*/ 	.byte	0x04, 0x1c
        /*002a*/ 	.short	(.L_34 - .L_33)


	//   ....[0]....
.L_33:
        /*002c*/ 	.word	0x00000050


	//----- nvinfo : EIATTR_CBANK_PARAM_SIZE
	.align		4
.L_34:
        /*0030*/ 	.byte	0x03, 0x19
        /*0032*/ 	.short	0x0008


	//----- nvinfo : EIATTR_PARAM_CBANK
	.align		4
        /*0034*/ 	.byte	0x04, 0x0a
        /*0036*/ 	.short	(.L_36 - .L_35)
	.align		4
.L_35:
        /*0038*/ 	.word	index@(.nv.constant0._Z6kernelPi)
        /*003c*/ 	.short	0x0380
        /*003e*/ 	.short	0x0008


	//----- nvinfo : EIATTR_SW_WAR
	.align		4
.L_36:
        /*0040*/ 	.byte	0x04, 0x36
        /*0042*/ 	.short	(.L_38 - .L_37)
.L_37:
        /*0044*/ 	.word	0x00000008
.L_38:


//--------------------- .nv.callgraph             --------------------------
	.section	.nv.callgraph,"",@"SHT_CUDA_CALLGRAPH"
	.align	4
	.sectionentsize	8
	.align		4
        /*0000*/ 	.word	0x00000000
	.align		4
        /*0004*/ 	.word	0xffffffff
	.align		4
        /*0008*/ 	.word	index@(_Z7kernel2Pi)
	.align		4
        /*000c*/ 	.word	index@(vprintf)
	.align		4
        /*0010*/ 	.word	0x00000000
	.align		4
        /*0014*/ 	.word	0xfffffffe
	.align		4
        /*0018*/ 	.word	0x00000000
	.align		4
        /*001c*/ 	.word	0xfffffffd
	.align		4
        /*0020*/ 	.word	0x00000000
	.align		4
        /*0024*/ 	.word	0xfffffffc


//--------------------- .nv.constant4             --------------------------
	.section	.nv.constant4,"a",@progbits
	.align	8
	.align		8
.nv.constant4:
        /*0000*/ 	.dword	vprintf
	.align		8
        /*0008*/ 	.dword	$str


//--------------------- .text._Z7kernel2Pi        --------------------------
	.section	.text._Z7kernel2Pi,"ax",@progbits
	.align	128
        .global         _Z7kernel2Pi
        .type           _Z7kernel2Pi,@function
        .size           _Z7kernel2Pi,(.L_x_3 - _Z7kernel2Pi)
        .other          _Z7kernel2Pi,@"STO_CUDA_ENTRY STV_DEFAULT"
_Z7kernel2Pi:
.text._Z7kernel2Pi:
[----:B------:R-:W0:Y:S01]  /*0000*/  LDC R1, c[0x0][0x37c] ;  /* 0x0000df00ff017b82 */ /* 0x000e220000000800 */
[----:B------:R-:W1:Y:S07]  /*0010*/  S2R R0, SR_TID.X ;  /* 0x0000000000007919 */ /* 0x000e6e0000002100 */
[----:B------:R-:W1:Y:S08]  /*0020*/  S2UR UR4, SR_CTAID.X ;  /* 0x00000000000479c3 */ /* 0x000e700000002500 */
[----:B------:R-:W1:Y:S02]  /*0030*/  LDC R5, c[0x0][0x360] ;  /* 0x0000d800ff057b82 */ /* 0x000e640000000800 */
[----:B-1----:R-:W-:-:S05]  /*0040*/  IMAD R5, R5, UR4, R0 ;  /* 0x0000000405057c24 */ /* 0x002fca000f8e0200 */
[----:B------:R-:W-:-:S13]  /*0050*/  ISETP.GT.AND P0, PT, R5, 0x3567dff, PT ;  /* 0x03567dff0500780c */ /* 0x000fda0003f04270 */
[----:B0-----:R-:W-:Y:S05]  /*0060*/  @P0 EXIT ;  /* 0x000000000000094d */ /* 0x001fea0003800000 */
[----:B------:R-:W0:Y:S01]  /*0070*/  LDC.64 R2, c[0x0][0x380] ;  /* 0x0000e000ff027b82 */ /* 0x000e220000000a00 */
[----:B------:R-:W1:Y:S01]  /*0080*/  LDCU.64 UR4, c[0x0][0x358] ;  /* 0x00006b00ff0477ac */ /* 0x000e620008000a00 */
[C---:B------:R-:W-:Y:S01]  /*0090*/  ISETP.NE.AND P0, PT, R5.reuse, RZ, PT ;  /* 0x000000ff0500720c */ /* 0x040fe20003f05270 */
[----:B0-----:R-:W-:-:S04]  /*00a0*/  IMAD.WIDE R2, R5, 0x4, R2 ;  /* 0x0000000405027825 */ /* 0x001fc800078e0202 */
[----:B------:R-:W-:-:S05]  /*00b0*/  IMAD.MOV.U32 R5, RZ, RZ, 0x8 ;  /* 0x00000008ff057424 */ /* 0x000fca00078e00ff */
[----:B-1----:R0:W-:Y:S03]  /*00c0*/  STG.E desc[UR4][R2.64], R5 ;  /* 0x0000000502007986 */ /* 0x0021e6000c101904 */
[----:B------:R-:W-:Y:S05]  /*00d0*/  @P0 EXIT ;  /* 0x000000000000094d */ /* 0x000fea0003800000 */
[----:B------:R-:W-:Y:S01]  /*00e0*/  MOV R0, 0x0 ;  /* 0x0000000000007802 */ /* 0x000fe20000000f00 */
[----:B------:R-:W1:Y:S01]  /*00f0*/  LDCU.64 UR4, c[0x4][0x8] ;  /* 0x01000100ff0477ac */ /* 0x000e620008000a00 */
[----:B------:R-:W-:Y:S02]  /*0100*/  CS2R R6, SRZ ;  /* 0x0000000000067805 */ /* 0x000fe4000001ff00 */
[----:B0-----:R0:W2:Y:S01]  /*0110*/  LDC.64 R2, c[0x4][R0] ;  /* 0x0100000000027b82 */ /* 0x0010a20000000a00 */
[----:B-1----:R-:W-:Y:S02]  /*0120*/  IMAD.U32 R4, RZ, RZ, UR4 ;  /* 0x00000004ff047e24 */ /* 0x002fe4000f8e00ff */
[----:B0-----:R-:W-:-:S07]  /*0130*/  IMAD.U32 R5, RZ, RZ, UR5 ;  /* 0x00000005ff057e24 */ /* 0x001fce000f8e00ff */
[----:B------:R-:W-:-:S07]  /*0140*/  LEPC R20, `(.L_x_0) ;  /* 0x000000001014794e */ /* 0x000fce0000000000 */
[----:B--2---:R-:W-:Y:S05]  /*0150*/  CALL.ABS.NOINC R2 ;  /* 0x0000000002007343 */ /* 0x004fea0003c00000 */
.L_x_0:
[----:B------:R-:W-:Y:S05]  /*0160*/  EXIT ;  /* 0x000000000000794d */ /* 0x000fea0003800000 */
.L_x_1:
[----:B------:R-:W-:-:S00]  /*0170*/  BRA `(.L_x_1) ;  /* 0xfffffffc00fc7947 */ /* 0x000fc0000383ffff */
[----:B------:R-:W-:-:S00]  /*0180*/  NOP ;  /* 0x0000000000007918 */ /* 0x000fc00000000000 */
[----:B------:R-:W-:-:S00]  /*0190*/  NOP ;  /* 0x0000000000007918 */ /* 0x000fc00000000000 */
[----:B------:R-:W-:-:S00]  /*01a0*/  NOP ;  /* 0x0000000000007918 */ /* 0x000fc00000000000 */
[----:B------:R-:W-:-:S00]  /*01b0*/  NOP ;  /* 0x0000000000007918 */ /* 0x000fc00000000000 */
[----:B------:R-:W-:-:S00]  /*01c0*/  NOP ;  /* 0x0000000000007918 */ /* 0x000fc00000000000 */
[----:B------:R-:W-:-:S00]  /*01d0*/  NOP ;  /* 0x0000000000007918 */ /* 0x000fc00000000000 */
[----:B------:R-:W-:-:S00]  /*01e0*/  NOP ;  /* 0x0000000000007918 */ /* 0x000fc00000000000 */
[----:B------:R-:W-:-:S00]  /*01f0*/  NOP ;  /* 0x0000000000007918 */ /* 0x000fc00000000000 */
.L_x_3:


//--------------------- .text._Z6kernelPi         --------------------------
	.section	.text._Z6kernelPi,"ax",@progbits
	.align	128
        .global         _Z6kernelPi
        .type           _Z6kernelPi,@function
        .size           _Z6kernelPi,(.L_x_4 - _Z6kernelPi)
        .other          _Z6kernelPi,@"STO_CUDA_ENTRY STV_DEFAULT"
_Z6kernelPi:
.text._Z6kernelPi:
[----:B------:R-:W-:Y:S08]  /*0000*/  LDC R1, c[0x0][0x37c] ;  /* 0x0000df00ff017b82 */ /* 0x000ff00000000800 */
[----:B------:R-:W0:Y:S01]  /*0010*/  LDC.64 R2, c[0x0][0x380] ;  /* 0x0000e000ff027b82 */ /* 0x000e220000000a00 */
[----:B------:R-:W0:Y:S01]  /*0020*/  LDCU.64 UR4, c[0x0][0x358] ;  /* 0x00006b00ff0477ac */ /* 0x000e220008000a00 */
[----:B------:R-:W-:-:S05]  /*0030*/  HFMA2 R5, -RZ, RZ, 0, 5.245208740234375e-06 ;  /* 0x00000058ff057431 */ /* 0x000fca00000001ff */
[----:B0-----:R-:W-:Y:S01]  /*0040*/  STG.E desc[UR4][R2.64], R5 ;  /* 0x0000000502007986 */ /* 0x001fe2000c101904 */
[----:B------:R-:W-:Y:S05]  /*0050*/  EXIT ;  /* 0x000000000000794d */ /* 0x000fea0003800000 */
.L_x_2:
        /* <DEDUP_REMOVED lines=10> */
.L_x_4:


//--------------------- .nv.global.init           --------------------------
	.section	.nv.global.init,"aw",@progbits
.nv.global.init:
	.type		$str,@object
	.size		$str,(.L_0 - $str)
$str:
        /*0000*/ 	.byte	0x41, 0x41, 0x41, 0x41, 0x41, 0x41, 0x41, 0x41, 0x41, 0x41, 0x41, 0x41, 0x41, 0x41, 0x41, 0x41
        /*0010*/ 	.byte	0x41, 0x41, 0x41, 0x41, 0x41, 0x41, 0x41, 0x41, 0x41, 0x41, 0x41, 0x41, 0x41, 0x0a, 0x00
.L_0:


//--------------------- .nv.shared.reserved.0     --------------------------
	.section	.nv.shared.reserved.0,"aw",@nobits
	.weak		__nv_reservedSMEM_offset_0_alias
	.size		__nv_reservedSMEM_offset_0_alias, 0, 64
	.other		__nv_reservedSMEM_offset_0_alias,@"STO_CUDA_RESERVED_SHARED STV_DEFAULT"
__nv_reservedSMEM_offset_0_alias:
	.zero		0
	.zero		64


//--------------------- .nv.constant0._Z7kernel2Pi --------------------------
	.section	.nv.constant0._Z7kernel2Pi,"a",@progbits
	.sectionflags	@""
	.align	4
.nv.constant0._Z7kernel2Pi:
	.zero		904


//--------------------- .nv.constant0._Z6kernelPi --------------------------
	.section	.nv.constant0._Z6kernelPi,"a",@progbits
	.sectionflags	@""
	.align	4
.nv.constant0._Z6kernelPi:
	.zero		904


//--------------------- SYMBOLS --------------------------

	.type		.nv.reservedSmem.offset0,@object
	.size		.nv.reservedSmem.offset0,0x4
	.type		vprintf,@function
